	.headerflags	@"EF_CUDA_TEXMODE_UNIFIED EF_CUDA_64BIT_ADDRESS EF_CUDA_ACCELERATORS EF_CUDA_SM90 EF_CUDA_VIRTUAL_SM(EF_CUDA_SM90)"
	.elftype	@"ET_EXEC"


//--------------------- .nv.info                  --------------------------
	.section	.nv.info,"",@"SHT_CUDA_INFO"
	.align	4


	//----- nvinfo : EIATTR_REGCOUNT
	.align		4
        /*0000*/ 	.byte	0x04, 0x2f
        /*0002*/ 	.short	(.L_1 - .L_0)
	.align		4
.L_0:
        /*0004*/ 	.word	index@(triton_poi_fused__weight_norm_interface_convolution_15)
        /*0008*/ 	.word	0x00000050


	//----- nvinfo : EIATTR_MIN_STACK_SIZE
	.align		4
.L_1:
        /*000c*/ 	.byte	0x04, 0x12
        /*000e*/ 	.short	(.L_3 - .L_2)
	.align		4
.L_2:
        /*0010*/ 	.word	index@(triton_poi_fused__weight_norm_interface_convolution_15)
        /*0014*/ 	.word	0x00000000


	//----- nvinfo : EIATTR_FRAME_SIZE
	.align		4
.L_3:
        /*0018*/ 	.byte	0x04, 0x11
        /*001a*/ 	.short	(.L_5 - .L_4)
	.align		4
.L_4:
        /*001c*/ 	.word	index@(triton_poi_fused__weight_norm_interface_convolution_15)
        /*0020*/ 	.word	0x00000000


	//----- nvinfo : EIATTR_MIN_STACK_SIZE
	.align		4
.L_5:
        /*0024*/ 	.byte	0x04, 0x12
        /*0026*/ 	.short	(.L_7 - .L_6)
	.align		4
.L_6:
        /*0028*/ 	.word	index@(triton_poi_fused__weight_norm_interface_convolution_15)
        /*002c*/ 	.word	0x00000000
.L_7:


//--------------------- .nv.info.triton_poi_fused__weight_norm_interface_convolution_15 --------------------------
	.section	.nv.info.triton_poi_fused__weight_norm_interface_convolution_15,"",@"SHT_CUDA_INFO"
	.sectionflags	@""
	.align	4


	//----- nvinfo : EIATTR_CUDA_API_VERSION
	.align		4
        /*0000*/ 	.byte	0x04, 0x37
        /*0002*/ 	.short	(.L_9 - .L_8)
.L_8:
        /*0004*/ 	.word	0x0000007c


	//----- nvinfo : EIATTR_KPARAM_INFO
	.align		4
.L_9:
        /*0008*/ 	.byte	0x04, 0x17
        /*000a*/ 	.short	(.L_11 - .L_10)
.L_10:
        /*000c*/ 	.word	0x00000000
        /*0010*/ 	.short	0x0006
        /*0012*/ 	.short	0x002c
        /*0014*/ 	.byte	0x00, 0xf0, 0x11, 0x00


	//----- nvinfo : EIATTR_KPARAM_INFO
	.align		4
.L_11:
        /*0018*/ 	.byte	0x04, 0x17
        /*001a*/ 	.short	(.L_13 - .L_12)
.L_12:
        /*001c*/ 	.word	0x00000000
        /*0020*/ 	.short	0x0005
        /*0022*/ 	.short	0x0028
        /*0024*/ 	.byte	0x00, 0xf0, 0x11, 0x00


	//----- nvinfo : EIATTR_KPARAM_INFO
	.align		4
.L_13:
        /*0028*/ 	.byte	0x04, 0x17
        /*002a*/ 	.short	(.L_15 - .L_14)
.L_14:
        /*002c*/ 	.word	0x00000000
        /*0030*/ 	.short	0x0004
        /*0032*/ 	.short	0x0020
        /*0034*/ 	.byte	0x00, 0xf4, 0x21, 0x00


	//----- nvinfo : EIATTR_KPARAM_INFO
	.align		4
.L_15:
        /*0038*/ 	.byte	0x04, 0x17
        /*003a*/ 	.short	(.L_17 - .L_16)
.L_16:
        /*003c*/ 	.word	0x00000000
        /*0040*/ 	.short	0x0003
        /*0042*/ 	.short	0x0018
        /*0044*/ 	.byte	0x00, 0xf4, 0x21, 0x00


	//----- nvinfo : EIATTR_KPARAM_INFO
	.align		4
.L_17:
        /*0048*/ 	.byte	0x04, 0x17
        /*004a*/ 	.short	(.L_19 - .L_18)
.L_18:
        /*004c*/ 	.word	0x00000000
        /*0050*/ 	.short	0x0002
        /*0052*/ 	.short	0x0010
        /*0054*/ 	.byte	0x00, 0xf4, 0x21, 0x00


	//----- nvinfo : EIATTR_KPARAM_INFO
	.align		4
.L_19:
        /*0058*/ 	.byte	0x04, 0x17
        /*005a*/ 	.short	(.L_21 - .L_20)
.L_20:
        /*005c*/ 	.word	0x00000000
        /*0060*/ 	.short	0x0001
        /*0062*/ 	.short	0x0008
        /*0064*/ 	.byte	0x00, 0xf4, 0x21, 0x00


	//----- nvinfo : EIATTR_KPARAM_INFO
	.align		4
.L_21:
        /*0068*/ 	.byte	0x04, 0x17
        /*006a*/ 	.short	(.L_23 - .L_22)
.L_22:
        /*006c*/ 	.word	0x00000000
        /*0070*/ 	.short	0x0000
        /*0072*/ 	.short	0x0000
        /*0074*/ 	.byte	0x00, 0xf4, 0x21, 0x00


	//----- nvinfo : EIATTR_SPARSE_MMA_MASK
	.align		4
.L_23:
        /*0078*/ 	.byte	0x03, 0x50
        /*007a*/ 	.short	0x0000


	//----- nvinfo : EIATTR_MAXREG_COUNT
	.align		4
        /*007c*/ 	.byte	0x03, 0x1b
        /*007e*/ 	.short	0x00ff


	//----- nvinfo : EIATTR_EXIT_INSTR_OFFSETS
	.align		4
        /*0080*/ 	.byte	0x04, 0x1c
        /*0082*/ 	.short	(.L_25 - .L_24)


	//   ....[0]....
.L_24:
        /*0084*/ 	.word	0x00001690


	//   ....[1]....
        /*0088*/ 	.word	0x000016b0


	//----- nvinfo : EIATTR_REQNTID
	.align		4
.L_25:
        /*008c*/ 	.byte	0x04, 0x10
        /*008e*/ 	.short	(.L_27 - .L_26)
.L_26:
        /*0090*/ 	.word	0x00000100
        /*0094*/ 	.word	0x00000001
        /*0098*/ 	.word	0x00000001


	//----- nvinfo : EIATTR_CBANK_PARAM_SIZE
	.align		4
.L_27:
        /*009c*/ 	.byte	0x03, 0x19
        /*009e*/ 	.short	0x0030


	//----- nvinfo : EIATTR_PARAM_CBANK
	.align		4
        /*00a0*/ 	.byte	0x04, 0x0a
        /*00a2*/ 	.short	(.L_29 - .L_28)
	.align		4
.L_28:
        /*00a4*/ 	.word	index@(.nv.constant0.triton_poi_fused__weight_norm_interface_convolution_15)
        /*00a8*/ 	.short	0x0210
        /*00aa*/ 	.short	0x0030


	//----- nvinfo : EIATTR_SW_WAR
	.align		4
.L_29:
        /*00ac*/ 	.byte	0x04, 0x36
        /*00ae*/ 	.short	(.L_31 - .L_30)
.L_30:
        /*00b0*/ 	.word	0x00000008
.L_31:


//--------------------- .nv.callgraph             --------------------------
	.section	.nv.callgraph,"",@"SHT_CUDA_CALLGRAPH"
	.align	4
	.sectionentsize	8
	.align		4
        /*0000*/ 	.word	0x00000000
	.align		4
        /*0004*/ 	.word	0xffffffff
	.align		4
        /*0008*/ 	.word	0x00000000
	.align		4
        /*000c*/ 	.word	0xfffffffe
	.align		4
        /*0010*/ 	.word	0x00000000
	.align		4
        /*0014*/ 	.word	0xfffffffd
	.align		4
        /*0018*/ 	.word	0x00000000
	.align		4
        /*001c*/ 	.word	0xfffffffc


//--------------------- .text.triton_poi_fused__weight_norm_interface_convolution_15 --------------------------
	.section	.text.triton_poi_fused__weight_norm_interface_convolution_15,"ax",@progbits
	.sectionflags	@"SHF_BARRIERS=1"
	.align	128
        .global         triton_poi_fused__weight_norm_interface_convolution_15
        .type           triton_poi_fused__weight_norm_interface_convolution_15,@function
        .size           triton_poi_fused__weight_norm_interface_convolution_15,(.L_x_1 - triton_poi_fused__weight_norm_interface_convolution_15)
        .other          triton_poi_fused__weight_norm_interface_convolution_15,@"STO_CUDA_ENTRY STV_DEFAULT"
triton_poi_fused__weight_norm_interface_convolution_15:
.text.triton_poi_fused__weight_norm_interface_convolution_15:
[----:B------:R-:W0:Y:S01]  /*0000*/  LDC R1, c[0x0][0x28] ;  /* 0x00000a00ff017b82 */ /* 0x000e220000000800 */
[----:B------:R-:W1:Y:S07]  /*0010*/  S2R R36, SR_TID.X ;  /* 0x0000000000247919 */ /* 0x000e6e0000002100 */
[----:B------:R-:W2:Y:S01]  /*0020*/  LDC.64 R28, c[0x0][0x210] ;  /* 0x00008400ff1c7b82 */ /* 0x000ea20000000a00 */
[----:B------:R-:W-:Y:S02]  /*0030*/  CS2R R16, SRZ ;  /* 0x0000000000107805 */ /* 0x000fe4000001ff00 */
[----:B------:R-:W-:Y:S01]  /*0040*/  CS2R R18, SRZ ;  /* 0x0000000000127805 */ /* 0x000fe2000001ff00 */
[----:B------:R-:W3:Y:S01]  /*0050*/  S2R R3, SR_CTAID.Y ;  /* 0x0000000000037919 */ /* 0x000ee20000002600 */
[----:B------:R-:W-:Y:S01]  /*0060*/  ULDC.64 UR6, c[0x0][0x208] ;  /* 0x0000820000067ab9 */ /* 0x000fe20000000a00 */
[----:B------:R-:W-:-:S02]  /*0070*/  CS2R R12, SRZ ;  /* 0x00000000000c7805 */ /* 0x000fc4000001ff00 */
[----:B------:R-:W-:Y:S01]  /*0080*/  CS2R R14, SRZ ;  /* 0x00000000000e7805 */ /* 0x000fe2000001ff00 */
[----:B------:R-:W4:Y:S01]  /*0090*/  S2R R21, SR_CTAID.X ;  /* 0x0000000000157919 */ /* 0x000f220000002500 */
[----:B-1----:R-:W-:Y:S01]  /*00a0*/  IMAD.SHL.U32 R20, R36, 0x4, RZ ;  /* 0x0000000424147824 */ /* 0x002fe200078e00ff */
[----:B------:R-:W-:Y:S02]  /*00b0*/  SHF.R.U32.HI R30, RZ, 0x6, R36 ;  /* 0x00000006ff1e7819 */ /* 0x000fe40000011624 */
[--C-:B---3--:R-:W-:Y:S02]  /*00c0*/  SHF.R.S32.HI R31, RZ, 0x17, R3.reuse ;  /* 0x00000017ff1f7819 */ /* 0x108fe40000011403 */
[----:B------:R-:W-:Y:S02]  /*00d0*/  LOP3.LUT R20, R20, 0xfc, RZ, 0xc0, !PT ;  /* 0x000000fc14147812 */ /* 0x000fe400078ec0ff */
[----:B------:R-:W-:Y:S01]  /*00e0*/  SGXT R31, R31, 0x1 ;  /* 0x000000011f1f781a */ /* 0x000fe20000000200 */
[----:B----4-:R-:W-:Y:S01]  /*00f0*/  IMAD.SHL.U32 R21, R21, 0x10, RZ ;  /* 0x0000001015157824 */ /* 0x010fe200078e00ff */
[----:B------:R-:W-:-:S02]  /*0100*/  PRMT R0, R20, 0x6540, R3 ;  /* 0x0000654014007816 */ /* 0x000fc40000000003 */
[----:B------:R-:W-:Y:S02]  /*0110*/  SGXT.U32 R30, R30, 0x2 ;  /* 0x000000021e1e781a */ /* 0x000fe40000000000 */
[----:B------:R-:W-:Y:S02]  /*0120*/  LEA.HI R2, R31, R0, RZ, 0x6 ;  /* 0x000000001f027211 */ /* 0x000fe400078f30ff */
[----:B------:R-:W-:Y:S02]  /*0130*/  LOP3.LUT R50, R21, 0x4, R30, 0xfe, !PT ;  /* 0x0000000415327812 */ /* 0x000fe400078efe1e */
[----:B------:R-:W-:Y:S02]  /*0140*/  LOP3.LUT R5, R2, 0xffffffc0, RZ, 0xc0, !PT ;  /* 0xffffffc002057812 */ /* 0x000fe400078ec0ff */
[----:B------:R-:W-:Y:S02]  /*0150*/  SHF.R.S32.HI R2, RZ, 0x6, R2 ;  /* 0x00000006ff027819 */ /* 0x000fe40000011402 */
[----:B------:R-:W-:Y:S01]  /*0160*/  ISETP.GE.AND P2, PT, R50, 0x19, PT ;  /* 0x000000193200780c */ /* 0x000fe20003f46270 */
[----:B------:R-:W-:Y:S01]  /*0170*/  IMAD.IADD R5, R0, 0x1, -R5 ;  /* 0x0000000100057824 */ /* 0x000fe200078e0a05 */
[----:B------:R-:W-:-:S02]  /*0180*/  LOP3.LUT R0, R21, R30, RZ, 0xfc, !PT ;  /* 0x0000001e15007212 */ /* 0x000fc400078efcff */
[----:B------:R-:W-:Y:S01]  /*0190*/  LOP3.LUT R51, R21, 0x8, R30, 0xfe, !PT ;  /* 0x0000000815337812 */ /* 0x000fe200078efe1e */
[----:B------:R-:W-:Y:S01]  /*01a0*/  IMAD R5, R2, 0x640, R5 ;  /* 0x0000064002057824 */ /* 0x000fe200078e0205 */
[C---:B------:R-:W-:Y:S02]  /*01b0*/  ISETP.GE.AND P3, PT, R0.reuse, 0x19, PT ;  /* 0x000000190000780c */ /* 0x040fe40003f66270 */
[----:B------:R-:W-:Y:S01]  /*01c0*/  LOP3.LUT R52, R21, 0xc, R30, 0xfe, !PT ;  /* 0x0000000c15347812 */ /* 0x000fe200078efe1e */
[--C-:B------:R-:W-:Y:S01]  /*01d0*/  IMAD R0, R0, 0x40, R5.reuse ;  /* 0x0000004000007824 */ /* 0x100fe200078e0205 */
[----:B------:R-:W-:Y:S01]  /*01e0*/  ISETP.GE.AND P1, PT, R51, 0x19, PT ;  /* 0x000000193300780c */ /* 0x000fe20003f26270 */
[----:B------:R-:W-:Y:S01]  /*01f0*/  IMAD R50, R50, 0x40, R5 ;  /* 0x0000004032327824 */ /* 0x000fe200078e0205 */
[----:B------:R-:W-:Y:S01]  /*0200*/  ISETP.GE.AND P0, PT, R52, 0x19, PT ;  /* 0x000000193400780c */ /* 0x000fe20003f06270 */
[----:B--2---:R-:W-:Y:S01]  /*0210*/  IMAD.WIDE R22, R0, 0x4, R28 ;  /* 0x0000000400167825 */ /* 0x004fe200078e021c */
[----:B------:R-:W-:-:S03]  /*0220*/  CS2R R8, SRZ ;  /* 0x0000000000087805 */ /* 0x000fc6000001ff00 */
[----:B------:R-:W-:Y:S02]  /*0230*/  IMAD.WIDE R24, R50, 0x4, R28 ;  /* 0x0000000432187825 */ /* 0x000fe400078e021c */
[----:B------:R1:W2:Y:S02]  /*0240*/  @!P3 LDG.E.EL.128 R16, desc[UR6][R22.64] ;  /* 0x000000061610b981 */ /* 0x0002a4000c2e1d00 */
[--C-:B------:R-:W-:Y:S01]  /*0250*/  IMAD R51, R51, 0x40, R5.reuse ;  /* 0x0000004033337824 */ /* 0x100fe200078e0205 */
[----:B------:R-:W-:Y:S01]  /*0260*/  CS2R R10, SRZ ;  /* 0x00000000000a7805 */ /* 0x000fe2000001ff00 */
[----:B------:R-:W-:Y:S01]  /*0270*/  IMAD R52, R52, 0x40, R5 ;  /* 0x0000004034347824 */ /* 0x000fe200078e0205 */
[----:B------:R3:W4:Y:S01]  /*0280*/  @!P2 LDG.E.EL.128 R12, desc[UR6][R24.64] ;  /* 0x00000006180ca981 */ /* 0x000722000c2e1d00 */
[--C-:B------:R-:W-:Y:S01]  /*0290*/  IMAD.WIDE R26, R51, 0x4, R28.reuse ;  /* 0x00000004331a7825 */ /* 0x100fe200078e021c */
[----:B------:R-:W-:Y:S02]  /*02a0*/  CS2R R4, SRZ ;  /* 0x0000000000047805 */ /* 0x000fe4000001ff00 */
[----:B------:R-:W-:Y:S01]  /*02b0*/  CS2R R6, SRZ ;  /* 0x0000000000067805 */ /* 0x000fe2000001ff00 */
[----:B-1----:R-:W-:Y:S01]  /*02c0*/  IMAD.WIDE R22, R52, 0x4, R28 ;  /* 0x0000000434167825 */ /* 0x002fe200078e021c */
[----:B------:R-:W5:Y:S04]  /*02d0*/  @!P1 LDG.E.EL.128 R8, desc[UR6][R26.64] ;  /* 0x000000061a089981 */ /* 0x000f68000c2e1d00 */
[----:B------:R1:W4:Y:S01]  /*02e0*/  @!P0 LDG.E.EL.128 R4, desc[UR6][R22.64] ;  /* 0x0000000616048981 */ /* 0x000322000c2e1d00 */
[----:B------:R-:W1:Y:S01]  /*02f0*/  S2UR UR5, SR_CgaCtaId ;  /* 0x00000000000579c3 */ /* 0x000e620000008800 */
[C---:B------:R-:W-:Y:S01]  /*0300*/  IMAD.SHL.U32 R28, R36.reuse, 0x40, RZ ;  /* 0x00000040241c7824 */ /* 0x040fe200078e00ff */
[----:B------:R-:W-:Y:S01]  /*0310*/  UMOV UR4, 0x400 ;  /* 0x0000040000047882 */ /* 0x000fe20000000000 */
[----:B------:R-:W-:-:S03]  /*0320*/  PRMT R2, R36, 0x6540, R3 ;  /* 0x0000654024027816 */ /* 0x000fc60000000003 */
[----:B------:R-:W-:Y:S02]  /*0330*/  LOP3.LUT R29, R28, 0xfc0, RZ, 0xc0, !PT ;  /* 0x00000fc01c1d7812 */ /* 0x000fe400078ec0ff */
[----:B------:R-:W-:Y:S01]  /*0340*/  LEA.HI R2, R31, R2, RZ, 0x6 ;  /* 0x000000021f027211 */ /* 0x000fe200078f30ff */
[----:B---3--:R-:W3:Y:S01]  /*0350*/  LDC.64 R24, c[0x0][0x220] ;  /* 0x00008800ff187b82 */ /* 0x008ee20000000a00 */
[C---:B01----:R-:W-:Y:S02]  /*0360*/  LOP3.LUT R22, R29.reuse, 0x10, RZ, 0xfc, !PT ;  /* 0x000000101d167812 */ /* 0x043fe400078efcff */
[C---:B------:R-:W-:Y:S02]  /*0370*/  LOP3.LUT R26, R29.reuse, 0x20, RZ, 0xfc, !PT ;  /* 0x000000201d1a7812 */ /* 0x040fe400078efcff */
[C---:B------:R-:W-:Y:S02]  /*0380*/  LOP3.LUT R28, R29.reuse, 0x30, RZ, 0xfc, !PT ;  /* 0x000000301d1c7812 */ /* 0x040fe400078efcff */
[----:B------:R-:W-:Y:S01]  /*0390*/  LOP3.LUT R30, R29, R30, RZ, 0xfc, !PT ;  /* 0x0000001e1d1e7212 */ /* 0x000fe200078efcff */
[----:B------:R-:W-:Y:S01]  /*03a0*/  UPRMT UR4, UR5, 0x654, UR4 ;  /* 0x0000065405047896 */ /* 0x000fe20008000004 */
[----:B------:R-:W-:-:S05]  /*03b0*/  SHF.R.S32.HI R27, RZ, 0x6, R2 ;  /* 0x00000006ff1b7819 */ /* 0x000fca0000011402 */
[----:B------:R-:W-:Y:S02]  /*03c0*/  LEA.HI R31, R29, UR4, RZ, 0x1e ;  /* 0x000000041d1f7c11 */ /* 0x000fe4000f8ff0ff */
[----:B------:R-:W-:Y:S02]  /*03d0*/  LEA.HI R23, R22, UR4, RZ, 0x1e ;  /* 0x0000000416177c11 */ /* 0x000fe4000f8ff0ff */
[----:B------:R-:W-:Y:S02]  /*03e0*/  LEA.HI R29, R26, UR4, RZ, 0x1e ;  /* 0x000000041a1d7c11 */ /* 0x000fe4000f8ff0ff */
[----:B------:R-:W-:Y:S01]  /*03f0*/  LEA.HI R33, R28, UR4, RZ, 0x1e ;  /* 0x000000041c217c11 */ /* 0x000fe2000f8ff0ff */
[C---:B------:R-:W-:Y:S02]  /*0400*/  IMAD R31, R30.reuse, 0x4, R31 ;  /* 0x000000041e1f7824 */ /* 0x040fe400078e021f */
[C---:B------:R-:W-:Y:S02]  /*0410*/  IMAD R2, R30.reuse, 0x4, R23 ;  /* 0x000000041e027824 */ /* 0x040fe400078e0217 */
[C---:B------:R-:W-:Y:S01]  /*0420*/  IMAD R29, R30.reuse, 0x4, R29 ;  /* 0x000000041e1d7824 */ /* 0x040fe200078e021d */
[----:B------:R-:W0:Y:S01]  /*0430*/  LDC.64 R22, c[0x0][0x218] ;  /* 0x00008600ff167b82 */ /* 0x000e220000000a00 */
[----:B------:R-:W-:-:S02]  /*0440*/  IMAD R30, R30, 0x4, R33 ;  /* 0x000000041e1e7824 */ /* 0x000fc400078e0221 */
[----:B---3--:R-:W-:-:S04]  /*0450*/  IMAD.WIDE R24, R27, 0x4, R24 ;  /* 0x000000041b187825 */ /* 0x008fc800078e0218 */
[----:B0-----:R-:W-:Y:S01]  /*0460*/  IMAD.WIDE R22, R27, 0x4, R22 ;  /* 0x000000041b167825 */ /* 0x001fe200078e0216 */
[----:B--2---:R-:W-:Y:S04]  /*0470*/  STS [R31], R16 ;  /* 0x000000101f007388 */ /* 0x004fe80000000800 */
[----:B------:R-:W-:Y:S04]  /*0480*/  STS [R2+0x40], R17 ;  /* 0x0000401102007388 */ /* 0x000fe80000000800 */
[----:B------:R-:W-:Y:S04]  /*0490*/  STS [R29+0x80], R18 ;  /* 0x000080121d007388 */ /* 0x000fe80000000800 */
[----:B------:R-:W-:Y:S04]  /*04a0*/  STS [R30+0xc0], R19 ;  /* 0x0000c0131e007388 */ /* 0x000fe80000000800 */
[----:B----4-:R-:W-:Y:S04]  /*04b0*/  STS [R31+0x10], R12 ;  /* 0x0000100c1f007388 */ /* 0x010fe80000000800 */
[----:B------:R-:W-:Y:S04]  /*04c0*/  STS [R2+0x50], R13 ;  /* 0x0000500d02007388 */ /* 0x000fe80000000800 */
[----:B------:R-:W-:Y:S04]  /*04d0*/  STS [R29+0x90], R14 ;  /* 0x0000900e1d007388 */ /* 0x000fe80000000800 */
[----:B------:R-:W-:Y:S04]  /*04e0*/  STS [R30+0xd0], R15 ;  /* 0x0000d00f1e007388 */ /* 0x000fe80000000800 */
[----:B-----5:R-:W-:Y:S04]  /*04f0*/  STS [R31+0x20], R8 ;  /* 0x000020081f007388 */ /* 0x020fe80000000800 */
[----:B------:R-:W-:Y:S04]  /*0500*/  STS [R2+0x60], R9 ;  /* 0x0000600902007388 */ /* 0x000fe80000000800 */
[----:B------:R-:W-:Y:S04]  /*0510*/  STS [R29+0xa0], R10 ;  /* 0x0000a00a1d007388 */ /* 0x000fe80000000800 */
[----:B------:R-:W-:Y:S04]  /*0520*/  STS [R30+0xe0], R11 ;  /* 0x0000e00b1e007388 */ /* 0x000fe80000000800 */
[----:B------:R-:W-:Y:S04]  /*0530*/  STS [R31+0x30], R4 ;  /* 0x000030041f007388 */ /* 0x000fe80000000800 */
[----:B------:R0:W-:Y:S04]  /*0540*/  STS [R2+0x70], R5 ;  /* 0x0000700502007388 */ /* 0x0001e80000000800 */
[----:B------:R-:W-:Y:S04]  /*0550*/  STS [R29+0xb0], R6 ;  /* 0x0000b0061d007388 */ /* 0x000fe80000000800 */
[----:B------:R1:W-:Y:S01]  /*0560*/  STS [R30+0xf0], R7 ;  /* 0x0000f0071e007388 */ /* 0x0003e20000000800 */
[----:B------:R-:W-:Y:S06]  /*0570*/  BAR.SYNC.DEFER_BLOCKING 0x0 ;  /* 0x0000000000007b1d */ /* 0x000fec0000010000 */
[----:B------:R-:W2:Y:S04]  /*0580*/  LDG.E.EL R26, desc[UR6][R24.64] ;  /* 0x00000006181a7981 */ /* 0x000ea8000c2e1900 */
[----:B------:R3:W4:Y:S01]  /*0590*/  LDG.E.EL R38, desc[UR6][R22.64] ;  /* 0x0000000616267981 */ /* 0x000722000c2e1900 */
[----:B------:R-:W-:-:S02]  /*05a0*/  SHF.R.U32.HI R48, RZ, 0x4, R36 ;  /* 0x00000004ff307819 */ /* 0x000fc40000011624 */
[----:B0-----:R-:W-:Y:S02]  /*05b0*/  SHF.R.U32.HI R2, RZ, 0x2, R36 ;  /* 0x00000002ff027819 */ /* 0x001fe40000011624 */
[----:B------:R-:W-:Y:S02]  /*05c0*/  LOP3.LUT R56, R21, 0xf, R36, 0xf8, !PT ;  /* 0x0000000f15387812 */ /* 0x000fe400078ef824 */
[----:B------:R-:W-:-:S04]  /*05d0*/  LOP3.LUT R36, R36, 0xff, RZ, 0xc0, !PT ;  /* 0x000000ff24247812 */ /* 0x000fc800078ec0ff */
[C---:B------:R-:W-:Y:S02]  /*05e0*/  LOP3.LUT R37, R36.reuse, 0xa00, RZ, 0xfc, !PT ;  /* 0x00000a0024257812 */ /* 0x040fe400078efcff */
[C---:B------:R-:W-:Y:S02]  /*05f0*/  LOP3.LUT R39, R36.reuse, 0xb00, RZ, 0xfc, !PT ;  /* 0x00000b0024277812 */ /* 0x040fe400078efcff */
[C---:B------:R-:W-:Y:S02]  /*0600*/  LOP3.LUT R44, R36.reuse, 0xe00, RZ, 0xfc, !PT ;  /* 0x00000e00242c7812 */ /* 0x040fe400078efcff */
[C---:B------:R-:W-:Y:S02]  /*0610*/  LOP3.LUT R46, R36.reuse, 0xf00, RZ, 0xfc, !PT ;  /* 0x00000f00242e7812 */ /* 0x040fe400078efcff */
[C---:B---3--:R-:W-:Y:S02]  /*0620*/  LOP3.LUT R22, R36.reuse, 0x100, RZ, 0xfc, !PT ;  /* 0x0000010024167812 */ /* 0x048fe400078efcff */
[----:B------:R-:W-:-:S02]  /*0630*/  LOP3.LUT R24, R36, 0x200, RZ, 0xfc, !PT ;  /* 0x0000020024187812 */ /* 0x000fc400078efcff */
[C---:B------:R-:W-:Y:S02]  /*0640*/  LOP3.LUT R25, R36.reuse, 0x300, RZ, 0xfc, !PT ;  /* 0x0000030024197812 */ /* 0x040fe400078efcff */
[C---:B------:R-:W-:Y:S02]  /*0650*/  LOP3.LUT R28, R36.reuse, 0x600, RZ, 0xfc, !PT ;  /* 0x00000600241c7812 */ /* 0x040fe400078efcff */
[C---:B-1----:R-:W-:Y:S02]  /*0660*/  LOP3.LUT R30, R36.reuse, 0x700, RZ, 0xfc, !PT ;  /* 0x00000700241e7812 */ /* 0x042fe400078efcff */
[C---:B------:R-:W-:Y:S02]  /*0670*/  LOP3.LUT R32, R36.reuse, 0x800, RZ, 0xfc, !PT ;  /* 0x0000080024207812 */ /* 0x040fe400078efcff */
[C---:B------:R-:W-:Y:S02]  /*0680*/  LOP3.LUT R34, R36.reuse, 0x900, RZ, 0xfc, !PT ;  /* 0x0000090024227812 */ /* 0x040fe400078efcff */
[----:B------:R-:W-:-:S02]  /*0690*/  LOP3.LUT R40, R36, 0xc00, RZ, 0xfc, !PT ;  /* 0x00000c0024287812 */ /* 0x000fc400078efcff */
[----:B------:R-:W-:Y:S02]  /*06a0*/  LOP3.LUT R42, R36, 0xd00, RZ, 0xfc, !PT ;  /* 0x00000d00242a7812 */ /* 0x000fe400078efcff */
[----:B------:R-:W-:Y:S02]  /*06b0*/  LOP3.LUT R2, R2, 0x3c, RZ, 0xc0, !PT ;  /* 0x0000003c02027812 */ /* 0x000fe400078ec0ff */
[----:B------:R-:W-:Y:S02]  /*06c0*/  SHF.R.U32.HI R37, RZ, 0x2, R37 ;  /* 0x00000002ff257819 */ /* 0x000fe40000011625 */
[----:B------:R-:W-:Y:S02]  /*06d0*/  SHF.R.U32.HI R41, RZ, 0x2, R39 ;  /* 0x00000002ff297819 */ /* 0x000fe40000011627 */
[----:B------:R-:W-:Y:S02]  /*06e0*/  SHF.R.U32.HI R47, RZ, 0x2, R44 ;  /* 0x00000002ff2f7819 */ /* 0x000fe4000001162c */
[----:B------:R-:W-:-:S02]  /*06f0*/  SHF.R.U32.HI R54, RZ, 0x2, R46 ;  /* 0x00000002ff367819 */ /* 0x000fc4000001162e */
[----:B------:R-:W-:Y:S02]  /*0700*/  SHF.R.U32.HI R22, RZ, 0x2, R22 ;  /* 0x00000002ff167819 */ /* 0x000fe40000011616 */
[----:B------:R-:W-:Y:S02]  /*0710*/  SHF.R.U32.HI R24, RZ, 0x2, R24 ;  /* 0x00000002ff187819 */ /* 0x000fe40000011618 */
[----:B------:R-:W-:Y:S02]  /*0720*/  SHF.R.U32.HI R25, RZ, 0x2, R25 ;  /* 0x00000002ff197819 */ /* 0x000fe40000011619 */
[----:B------:R-:W-:Y:S02]  /*0730*/  SHF.R.U32.HI R29, RZ, 0x2, R28 ;  /* 0x00000002ff1d7819 */ /* 0x000fe4000001161c */
[----:B------:R-:W-:Y:S02]  /*0740*/  SHF.R.U32.HI R31, RZ, 0x2, R30 ;  /* 0x00000002ff1f7819 */ /* 0x000fe4000001161e */
[----:B------:R-:W-:-:S02]  /*0750*/  SHF.R.U32.HI R33, RZ, 0x2, R32 ;  /* 0x00000002ff217819 */ /* 0x000fc40000011620 */
[----:B------:R-:W-:Y:S02]  /*0760*/  SHF.R.U32.HI R35, RZ, 0x2, R34 ;  /* 0x00000002ff237819 */ /* 0x000fe40000011622 */
[----:B------:R-:W-:Y:S02]  /*0770*/  SHF.R.U32.HI R43, RZ, 0x2, R40 ;  /* 0x00000002ff2b7819 */ /* 0x000fe40000011628 */
[----:B------:R-:W-:Y:S01]  /*0780*/  SHF.R.U32.HI R45, RZ, 0x2, R42 ;  /* 0x00000002ff2d7819 */ /* 0x000fe2000001162a */
[----:B------:R-:W-:Y:S01]  /*0790*/  VIADD R23, R2, UR4 ;  /* 0x0000000402177c36 */ /* 0x000fe20008000000 */
[----:B------:R-:W-:Y:S02]  /*07a0*/  LOP3.LUT R40, R37, 0x2bc, RZ, 0xc0, !PT ;  /* 0x000002bc25287812 */ /* 0x000fe400078ec0ff */
[----:B------:R-:W-:Y:S02]  /*07b0*/  LOP3.LUT R42, R41, 0x2fc, RZ, 0xc0, !PT ;  /* 0x000002fc292a7812 */ /* 0x000fe400078ec0ff */
[----:B------:R-:W-:-:S02]  /*07c0*/  LOP3.LUT R53, R47, 0x3bc, RZ, 0xc0, !PT ;  /* 0x000003bc2f357812 */ /* 0x000fc400078ec0ff */
[----:B------:R-:W-:Y:S02]  /*07d0*/  LOP3.LUT R54, R54, 0x3fc, RZ, 0xc0, !PT ;  /* 0x000003fc36367812 */ /* 0x000fe400078ec0ff */
[----:B------:R-:W-:Y:S02]  /*07e0*/  LOP3.LUT R22, R22, 0x7c, RZ, 0xc0, !PT ;  /* 0x0000007c16167812 */ /* 0x000fe400078ec0ff */
[----:B------:R-:W-:Y:S02]  /*07f0*/  LOP3.LUT R24, R24, 0xbc, RZ, 0xc0, !PT ;  /* 0x000000bc18187812 */ /* 0x000fe400078ec0ff */
[----:B------:R-:W-:Y:S02]  /*0800*/  LOP3.LUT R2, R25, 0xfc, RZ, 0xc0, !PT ;  /* 0x000000fc19027812 */ /* 0x000fe400078ec0ff */
[----:B------:R-:W-:Y:S02]  /*0810*/  LOP3.LUT R30, R29, 0x1bc, RZ, 0xc0, !PT ;  /* 0x000001bc1d1e7812 */ /* 0x000fe400078ec0ff */
[----:B------:R-:W-:-:S02]  /*0820*/  LOP3.LUT R32, R31, 0x1fc, RZ, 0xc0, !PT ;  /* 0x000001fc1f207812 */ /* 0x000fc400078ec0ff */
[----:B------:R-:W-:Y:S02]  /*0830*/  LOP3.LUT R34, R33, 0x23c, RZ, 0xc0, !PT ;  /* 0x0000023c21227812 */ /* 0x000fe400078ec0ff */
[----:B------:R-:W-:Y:S02]  /*0840*/  LOP3.LUT R39, R35, 0x27c, RZ, 0xc0, !PT ;  /* 0x0000027c23277812 */ /* 0x000fe400078ec0ff */
[----:B------:R-:W-:Y:S02]  /*0850*/  LOP3.LUT R44, R43, 0x33c, RZ, 0xc0, !PT ;  /* 0x0000033c2b2c7812 */ /* 0x000fe400078ec0ff */
[----:B------:R-:W-:Y:S01]  /*0860*/  LOP3.LUT R46, R45, 0x37c, RZ, 0xc0, !PT ;  /* 0x0000037c2d2e7812 */ /* 0x000fe200078ec0ff */
[----:B------:R-:W-:Y:S02]  /*0870*/  IMAD R58, R36, 0x4, R23 ;  /* 0x00000004243a7824 */ /* 0x000fe400078e0217 */
[----:B------:R-:W-:Y:S02]  /*0880*/  VIADD R41, R40, UR4 ;  /* 0x0000000428297c36 */ /* 0x000fe40008000000 */
[----:B------:R-:W-:-:S02]  /*0890*/  VIADD R43, R42, UR4 ;  /* 0x000000042a2b7c36 */ /* 0x000fc40008000000 */
[----:B------:R-:W-:Y:S01]  /*08a0*/  VIADD R53, R53, UR4 ;  /* 0x0000000435357c36 */ /* 0x000fe20008000000 */
[----:B------:R-:W-:Y:S01]  /*08b0*/  LDS R58, [R58] ;  /* 0x000000003a3a7984 */ /* 0x000fe20000000800 */
[----:B------:R-:W-:Y:S02]  /*08c0*/  VIADD R55, R54, UR4 ;  /* 0x0000000436377c36 */ /* 0x000fe40008000000 */
[----:B------:R-:W-:Y:S02]  /*08d0*/  VIADD R23, R22, UR4 ;  /* 0x0000000416177c36 */ /* 0x000fe40008000000 */
[----:B------:R-:W-:Y:S02]  /*08e0*/  VIADD R25, R24, UR4 ;  /* 0x0000000418197c36 */ /* 0x000fe40008000000 */
[----:B------:R-:W-:Y:S02]  /*08f0*/  VIADD R33, R30, UR4 ;  /* 0x000000041e217c36 */ /* 0x000fe40008000000 */
[----:B------:R-:W-:-:S02]  /*0900*/  VIADD R35, R32, UR4 ;  /* 0x0000000420237c36 */ /* 0x000fc40008000000 */
[----:B------:R-:W-:Y:S02]  /*0910*/  VIADD R37, R34, UR4 ;  /* 0x0000000422257c36 */ /* 0x000fe40008000000 */
[----:B------:R-:W-:Y:S02]  /*0920*/  VIADD R39, R39, UR4 ;  /* 0x0000000427277c36 */ /* 0x000fe40008000000 */
[----:B------:R-:W-:Y:S02]  /*0930*/  VIADD R45, R44, UR4 ;  /* 0x000000042c2d7c36 */ /* 0x000fe40008000000 */
[----:B------:R-:W-:Y:S02]  /*0940*/  VIADD R47, R46, UR4 ;  /* 0x000000042e2f7c36 */ /* 0x000fe40008000000 */
[C---:B------:R-:W-:Y:S02]  /*0950*/  IMAD R69, R36.reuse, 0x4, R41 ;  /* 0x0000000424457824 */ /* 0x040fe400078e0229 */
[----:B------:R-:W-:-:S02]  /*0960*/  IMAD R71, R36, 0x4, R43 ;  /* 0x0000000424477824 */ /* 0x000fc400078e022b */
[C---:B------:R-:W-:Y:S02]  /*0970*/  IMAD R77, R36.reuse, 0x4, R53 ;  /* 0x00000004244d7824 */ /* 0x040fe400078e0235 */
[C---:B------:R-:W-:Y:S01]  /*0980*/  IMAD R54, R36.reuse, 0x4, R55 ;  /* 0x0000000424367824 */ /* 0x040fe200078e0237 */
[----:B------:R-:W-:Y:S01]  /*0990*/  LDS R69, [R69+0x2800] ;  /* 0x0028000045457984 */ /* 0x000fe20000000800 */
[C---:B------:R-:W-:Y:S02]  /*09a0*/  IMAD R23, R36.reuse, 0x4, R23 ;  /* 0x0000000424177824 */ /* 0x040fe400078e0217 */
[C---:B------:R-:W-:Y:S01]  /*09b0*/  IMAD R25, R36.reuse, 0x4, R25 ;  /* 0x0000000424197824 */ /* 0x040fe200078e0219 */
[----:B------:R-:W-:Y:S01]  /*09c0*/  LDS R71, [R71+0x2c00] ;  /* 0x002c000047477984 */ /* 0x000fe20000000800 */
[C---:B------:R-:W-:Y:S02]  /*09d0*/  IMAD R33, R36.reuse, 0x4, R33 ;  /* 0x0000000424217824 */ /* 0x040fe400078e0221 */
[C---:B------:R-:W-:Y:S01]  /*09e0*/  IMAD R35, R36.reuse, 0x4, R35 ;  /* 0x0000000424237824 */ /* 0x040fe200078e0223 */
[----:B------:R0:W-:Y:S01]  /*09f0*/  LDS R60, [R23+0x400] ;  /* 0x00040000173c7984 */ /* 0x0001e20000000800 */
[----:B------:R-:W-:-:S02]  /*0a00*/  IMAD R37, R36, 0x4, R37 ;  /* 0x0000000424257824 */ /* 0x000fc400078e0225 */
[C---:B------:R-:W-:Y:S01]  /*0a10*/  IMAD R39, R36.reuse, 0x4, R39 ;  /* 0x0000000424277824 */ /* 0x040fe200078e0227 */
[----:B------:R-:W-:Y:S01]  /*0a20*/  LDS R53, [R25+0x800] ;  /* 0x0008000019357984 */ /* 0x000fe20000000800 */
[C---:B------:R-:W-:Y:S02]  /*0a30*/  IMAD R45, R36.reuse, 0x4, R45 ;  /* 0x00000004242d7824 */ /* 0x040fe400078e022d */
[C---:B------:R-:W-:Y:S01]  /*0a40*/  IMAD R47, R36.reuse, 0x4, R47 ;  /* 0x00000004242f7824 */ /* 0x040fe200078e022f */
[----:B------:R-:W-:Y:S04]  /*0a50*/  LDS R61, [R33+0x1800] ;  /* 0x00180000213d7984 */ /* 0x000fe80000000800 */
[----:B------:R-:W-:Y:S04]  /*0a60*/  LDS R63, [R35+0x1c00] ;  /* 0x001c0000233f7984 */ /* 0x000fe80000000800 */
[----:B------:R-:W-:Y:S04]  /*0a70*/  LDS R65, [R37+0x2000] ;  /* 0x0020000025417984 */ /* 0x000fe80000000800 */
[----:B------:R-:W-:Y:S04]  /*0a80*/  LDS R67, [R39+0x2400] ;  /* 0x0024000027437984 */ /* 0x000fe80000000800 */
[----:B------:R-:W-:Y:S04]  /*0a90*/  LDS R73, [R45+0x3000] ;  /* 0x003000002d497984 */ /* 0x000fe80000000800 */
[----:B------:R-:W-:Y:S04]  /*0aa0*/  LDS R75, [R47+0x3400] ;  /* 0x003400002f4b7984 */ /* 0x000fe80000000800 */
[----:B------:R-:W-:Y:S04]  /*0ab0*/  LDS R77, [R77+0x3800] ;  /* 0x003800004d4d7984 */ /* 0x000fe80000000800 */
[----:B------:R-:W-:Y:S01]  /*0ac0*/  LDS R54, [R54+0x3c00] ;  /* 0x003c000036367984 */ /* 0x000fe20000000800 */
[----:B------:R-:W-:-:S02]  /*0ad0*/  LEA R21, R36, UR4, 0x3 ;  /* 0x0000000424157c11 */ /* 0x000fc4000f8e18ff */
[----:B------:R-:W-:-:S04]  /*0ae0*/  SGXT.U32 R48, R48, 0x4 ;  /* 0x000000043030781a */ /* 0x000fc80000000000 */
[C---:B------:R-:W-:Y:S02]  /*0af0*/  LOP3.LUT R68, R48.reuse, 0x20, RZ, 0xfc, !PT ;  /* 0x0000002030447812 */ /* 0x040fe400078efcff */
[C---:B------:R-:W-:Y:S02]  /*0b00*/  LOP3.LUT R66, R48.reuse, 0x30, RZ, 0xfc, !PT ;  /* 0x0000003030427812 */ /* 0x040fe400078efcff */
[C---:B------:R-:W-:Y:S02]  /*0b10*/  LOP3.LUT R64, R48.reuse, 0x40, RZ, 0xfc, !PT ;  /* 0x0000004030407812 */ /* 0x040fe400078efcff */
[C---:B------:R-:W-:Y:S02]  /*0b20*/  LOP3.LUT R62, R48.reuse, 0x50, RZ, 0xfc, !PT ;  /* 0x00000050303e7812 */ /* 0x040fe400078efcff */
[C---:B------:R-:W-:Y:S02]  /*0b30*/  LOP3.LUT R42, R48.reuse, 0x60, RZ, 0xfc, !PT ;  /* 0x00000060302a7812 */ /* 0x040fe400078efcff */
[----:B------:R-:W-:-:S02]  /*0b40*/  LOP3.LUT R40, R48, 0x70, RZ, 0xfc, !PT ;  /* 0x0000007030287812 */ /* 0x000fc400078efcff */
[C---:B------:R-:W-:Y:S02]  /*0b50*/  LOP3.LUT R22, R48.reuse, 0x80, RZ, 0xfc, !PT ;  /* 0x0000008030167812 */ /* 0x040fe400078efcff */
[C---:B------:R-:W-:Y:S02]  /*0b60*/  LOP3.LUT R34, R48.reuse, 0x90, RZ, 0xfc, !PT ;  /* 0x0000009030227812 */ /* 0x040fe400078efcff */
[C---:B------:R-:W-:Y:S02]  /*0b70*/  LOP3.LUT R32, R48.reuse, 0xa0, RZ, 0xfc, !PT ;  /* 0x000000a030207812 */ /* 0x040fe400078efcff */
[C---:B------:R-:W-:Y:S02]  /*0b80*/  LOP3.LUT R30, R48.reuse, 0xb0, RZ, 0xfc, !PT ;  /* 0x000000b0301e7812 */ /* 0x040fe400078efcff */
[----:B------:R-:W-:Y:S02]  /*0b90*/  LOP3.LUT R24, R48, 0xe0, RZ, 0xfc, !PT ;  /* 0x000000e030187812 */ /* 0x000fe400078efcff */
[----:B--2---:R-:W-:-:S02]  /*0ba0*/  FSETP.GT.AND P4, PT, |R26|, 8.50705917302346158658e+37, PT ;  /* 0x7e8000001a00780b */ /* 0x004fc40003f84200 */
[----:B------:R-:W-:-:S11]  /*0bb0*/  FSETP.GEU.AND P5, PT, |R26|, 1.175494350822287508e-38, PT ;  /* 0x008000001a00780b */ /* 0x000fd60003fae200 */
[----:B------:R-:W-:-:S04]  /*0bc0*/  @P4 FMUL R26, R26, 0.25 ;  /* 0x3e8000001a1a4820 */ /* 0x000fc80000400000 */
[----:B------:R-:W-:-:S04]  /*0bd0*/  @!P5 FMUL R26, R26, 16777216 ;  /* 0x4b8000001a1ad820 */ /* 0x000fc80000400000 */
[----:B------:R1:W2:Y:S01]  /*0be0*/  MUFU.RCP R27, R26 ;  /* 0x0000001a001b7308 */ /* 0x0002a20000001000 */
[----:B----4-:R-:W-:-:S04]  /*0bf0*/  @P4 FMUL R38, R38, 0.25 ;  /* 0x3e80000026264820 */ /* 0x010fc80000400000 */
[----:B------:R-:W-:Y:S01]  /*0c00*/  @!P5 FMUL R38, R38, 16777216 ;  /* 0x4b8000002626d820 */ /* 0x000fe20000400000 */
[----:B-1----:R-:W-:-:S03]  /*0c10*/  LOP3.LUT R26, R36, 0x400, RZ, 0xfc, !PT ;  /* 0x00000400241a7812 */ /* 0x002fc600078efcff */
[----:B--2---:R-:W-:Y:S01]  /*0c20*/  FMUL R38, R27, R38 ;  /* 0x000000261b267220 */ /* 0x004fe20000400000 */
[----:B------:R-:W-:Y:S02]  /*0c30*/  LOP3.LUT R27, R36, 0x500, RZ, 0xfc, !PT ;  /* 0x00000500241b7812 */ /* 0x000fe400078efcff */
[----:B------:R-:W-:Y:S02]  /*0c40*/  SHF.R.U32.HI R26, RZ, 0x2, R26 ;  /* 0x00000002ff1a7819 */ /* 0x000fe4000001161a */
[----:B------:R-:W-:Y:S02]  /*0c50*/  SHF.R.U32.HI R27, RZ, 0x2, R27 ;  /* 0x00000002ff1b7819 */ /* 0x000fe4000001161b */
[----:B------:R-:W-:Y:S02]  /*0c60*/  LOP3.LUT R26, R26, 0x13c, RZ, 0xc0, !PT ;  /* 0x0000013c1a1a7812 */ /* 0x000fe400078ec0ff */
[----:B------:R-:W-:Y:S01]  /*0c70*/  LOP3.LUT R28, R27, 0x17c, RZ, 0xc0, !PT ;  /* 0x0000017c1b1c7812 */ /* 0x000fe200078ec0ff */
[----:B------:R-:W-:-:S02]  /*0c80*/  VIADD R27, R2, UR4 ;  /* 0x00000004021b7c36 */ /* 0x000fc40008000000 */
[----:B------:R-:W-:Y:S02]  /*0c90*/  VIADD R29, R26, UR4 ;  /* 0x000000041a1d7c36 */ /* 0x000fe40008000000 */
[----:B------:R-:W-:Y:S02]  /*0ca0*/  VIADD R31, R28, UR4 ;  /* 0x000000041c1f7c36 */ /* 0x000fe40008000000 */
[C---:B------:R-:W-:Y:S02]  /*0cb0*/  IMAD R27, R36.reuse, 0x4, R27 ;  /* 0x00000004241b7824 */ /* 0x040fe400078e021b */
[C---:B------:R-:W-:Y:S02]  /*0cc0*/  IMAD R29, R36.reuse, 0x4, R29 ;  /* 0x00000004241d7824 */ /* 0x040fe400078e021d */
[C---:B------:R-:W-:Y:S01]  /*0cd0*/  IMAD R31, R36.reuse, 0x4, R31 ;  /* 0x00000004241f7824 */ /* 0x040fe200078e021f */
[----:B------:R-:W-:Y:S04]  /*0ce0*/  LDS R55, [R27+0xc00] ;  /* 0x000c00001b377984 */ /* 0x000fe80000000800 */
[----:B------:R-:W-:Y:S04]  /*0cf0*/  LDS R57, [R29+0x1000] ;  /* 0x001000001d397984 */ /* 0x000fe80000000800 */
[----:B------:R-:W-:Y:S01]  /*0d00*/  LDS R59, [R31+0x1400] ;  /* 0x001400001f3b7984 */ /* 0x000fe20000000800 */
[----:B------:R-:W-:Y:S01]  /*0d10*/  BAR.SYNC.DEFER_BLOCKING 0x0 ;  /* 0x0000000000007b1d */ /* 0x000fe20000010000 */
[----:B------:R-:W-:Y:S01]  /*0d20*/  IMAD R36, R36, -0x4, R21 ;  /* 0xfffffffc24247824 */ /* 0x000fe200078e0215 */
[----:B------:R-:W-:-:S02]  /*0d30*/  LOP3.LUT R28, R48, 0xc0, RZ, 0xfc, !PT ;  /* 0x000000c0301c7812 */ /* 0x000fc400078efcff */
[C---:B------:R-:W-:Y:S02]  /*0d40*/  LOP3.LUT R26, R48.reuse, 0xd0, RZ, 0xfc, !PT ;  /* 0x000000d0301a7812 */ /* 0x040fe400078efcff */
[C---:B------:R-:W-:Y:S01]  /*0d50*/  LOP3.LUT R2, R48.reuse, 0xf0, RZ, 0xfc, !PT ;  /* 0x000000f030027812 */ /* 0x040fe200078efcff */
[----:B------:R1:W-:Y:S01]  /*0d60*/  STS [R21], R38 ;  /* 0x0000002615007388 */ /* 0x0003e20000000800 */
[----:B0-----:R-:W-:Y:S01]  /*0d70*/  LEA R23, R48, UR4, 0x3 ;  /* 0x0000000430177c11 */ /* 0x001fe2000f8e18ff */
[----:B------:R-:W-:Y:S01]  /*0d80*/  BAR.SYNC.DEFER_BLOCKING 0x0 ;  /* 0x0000000000007b1d */ /* 0x000fe20000010000 */
[----:B------:R-:W-:Y:S02]  /*0d90*/  LEA R68, R68, UR4, 0x3 ;  /* 0x0000000444447c11 */ /* 0x000fe4000f8e18ff */
[----:B-1----:R-:W-:Y:S02]  /*0da0*/  LOP3.LUT R21, R48, 0x10, RZ, 0xfc, !PT ;  /* 0x0000001030157812 */ /* 0x002fe400078efcff */
[----:B------:R-:W-:-:S02]  /*0db0*/  LEA R66, R66, UR4, 0x3 ;  /* 0x0000000442427c11 */ /* 0x000fc4000f8e18ff */
[----:B------:R-:W-:Y:S02]  /*0dc0*/  LEA R21, R21, UR4, 0x3 ;  /* 0x0000000415157c11 */ /* 0x000fe4000f8e18ff */
[----:B------:R-:W-:Y:S02]  /*0dd0*/  LEA R64, R64, UR4, 0x3 ;  /* 0x0000000440407c11 */ /* 0x000fe4000f8e18ff */
[----:B------:R-:W-:Y:S02]  /*0de0*/  LEA R62, R62, UR4, 0x3 ;  /* 0x000000043e3e7c11 */ /* 0x000fe4000f8e18ff */
[----:B------:R-:W-:Y:S02]  /*0df0*/  LEA R42, R42, UR4, 0x3 ;  /* 0x000000042a2a7c11 */ /* 0x000fe4000f8e18ff */
[----:B------:R-:W-:Y:S02]  /*0e00*/  LEA R40, R40, UR4, 0x3 ;  /* 0x0000000428287c11 */ /* 0x000fe4000f8e18ff */
[----:B------:R-:W-:-:S02]  /*0e10*/  LEA R22, R22, UR4, 0x3 ;  /* 0x0000000416167c11 */ /* 0x000fc4000f8e18ff */
[----:B------:R-:W-:Y:S02]  /*0e20*/  LEA R34, R34, UR4, 0x3 ;  /* 0x0000000422227c11 */ /* 0x000fe4000f8e18ff */
[----:B------:R-:W-:Y:S01]  /*0e30*/  LEA R32, R32, UR4, 0x3 ;  /* 0x0000000420207c11 */ /* 0x000fe2000f8e18ff */
[----:B------:R-:W0:Y:S01]  /*0e40*/  LDS R23, [R23] ;  /* 0x0000000017177984 */ /* 0x000e220000000800 */
[----:B------:R-:W-:Y:S02]  /*0e50*/  LEA R30, R30, UR4, 0x3 ;  /* 0x000000041e1e7c11 */ /* 0x000fe4000f8e18ff */
[----:B------:R-:W-:Y:S01]  /*0e60*/  LEA R28, R28, UR4, 0x3 ;  /* 0x000000041c1c7c11 */ /* 0x000fe2000f8e18ff */
[----:B------:R-:W1:Y:S01]  /*0e70*/  LDS R21, [R21] ;  /* 0x0000000015157984 */ /* 0x000e620000000800 */
[----:B------:R-:W-:Y:S02]  /*0e80*/  LEA R26, R26, UR4, 0x3 ;  /* 0x000000041a1a7c11 */ /* 0x000fe4000f8e18ff */
[----:B------:R-:W-:Y:S01]  /*0e90*/  LEA R24, R24, UR4, 0x3 ;  /* 0x0000000418187c11 */ /* 0x000fe2000f8e18ff */
[----:B------:R-:W-:Y:S01]  /*0ea0*/  LDS R68, [R68] ;  /* 0x0000000044447984 */ /* 0x000fe20000000800 */
[----:B------:R-:W-:-:S03]  /*0eb0*/  LEA R2, R2, UR4, 0x3 ;  /* 0x0000000402027c11 */ /* 0x000fc6000f8e18ff */
[----:B------:R-:W-:Y:S04]  /*0ec0*/  LDS R66, [R66] ;  /* 0x0000000042427984 */ /* 0x000fe80000000800 */
[----:B------:R-:W-:Y:S04]  /*0ed0*/  LDS R64, [R64] ;  /* 0x0000000040407984 */ /* 0x000fe80000000800 */
[----:B------:R-:W-:Y:S04]  /*0ee0*/  LDS R62, [R62] ;  /* 0x000000003e3e7984 */ /* 0x000fe80000000800 */
[----:B------:R-:W-:Y:S04]  /*0ef0*/  LDS R42, [R42] ;  /* 0x000000002a2a7984 */ /* 0x000fe80000000800 */
[----:B------:R-:W-:Y:S04]  /*0f00*/  LDS R40, [R40] ;  /* 0x0000000028287984 */ /* 0x000fe80000000800 */
[----:B------:R-:W2:Y:S04]  /*0f10*/  LDS R22, [R22] ;  /* 0x0000000016167984 */ /* 0x000ea80000000800 */
[----:B------:R-:W-:Y:S04]  /*0f20*/  LDS R34, [R34] ;  /* 0x0000000022227984 */ /* 0x000fe80000000800 */
[----:B------:R-:W-:Y:S04]  /*0f30*/  LDS R32, [R32] ;  /* 0x0000000020207984 */ /* 0x000fe80000000800 */
[----:B------:R-:W-:Y:S04]  /*0f40*/  LDS R30, [R30] ;  /* 0x000000001e1e7984 */ /* 0x000fe80000000800 */
[----:B------:R-:W-:Y:S04]  /*0f50*/  LDS R28, [R28] ;  /* 0x000000001c1c7984 */ /* 0x000fe80000000800 */
[----:B------:R-:W-:Y:S04]  /*0f60*/  LDS R26, [R26] ;  /* 0x000000001a1a7984 */ /* 0x000fe80000000800 */
[----:B------:R-:W-:Y:S04]  /*0f70*/  LDS R24, [R24] ;  /* 0x0000000018187984 */ /* 0x000fe80000000800 */
[----:B------:R-:W3:Y:S01]  /*0f80*/  LDS R2, [R2] ;  /* 0x0000000002027984 */ /* 0x000ee20000000800 */
[----:B------:R-:W-:Y:S01]  /*0f90*/  BAR.SYNC.DEFER_BLOCKING 0x0 ;  /* 0x0000000000007b1d */ /* 0x000fe20000010000 */
[----:B------:R-:W-:Y:S01]  /*0fa0*/  IMAD.SHL.U32 R49, R3, 0x100, RZ ;  /* 0x0000010003317824 */ /* 0x000fe200078e00ff */
[----:B------:R-:W-:-:S04]  /*0fb0*/  PRMT R41, R48, 0x6540, R3 ;  /* 0x0000654030297816 */ /* 0x000fc80000000003 */
[----:B------:R-:W-:Y:S02]  /*0fc0*/  LOP3.LUT R43, R49, 0x10, R48, 0xfe, !PT ;  /* 0x00000010312b7812 */ /* 0x000fe400078efe30 */
[----:B------:R-:W-:Y:S02]  /*0fd0*/  LOP3.LUT R3, R49, 0x20, R48, 0xfe, !PT ;  /* 0x0000002031037812 */ /* 0x000fe400078efe30 */
[----:B------:R-:W-:Y:S02]  /*0fe0*/  LOP3.LUT R25, R49, 0x30, R48, 0xfe, !PT ;  /* 0x0000003031197812 */ /* 0x000fe400078efe30 */
[----:B------:R-:W-:Y:S02]  /*0ff0*/  LOP3.LUT R27, R49, 0x40, R48, 0xfe, !PT ;  /* 0x00000040311b7812 */ /* 0x000fe400078efe30 */
[----:B------:R-:W-:Y:S02]  /*1000*/  LOP3.LUT R29, R49, 0x50, R48, 0xfe, !PT ;  /* 0x00000050311d7812 */ /* 0x000fe400078efe30 */
[----:B------:R-:W-:-:S02]  /*1010*/  LOP3.LUT R31, R49, 0x60, R48, 0xfe, !PT ;  /* 0x00000060311f7812 */ /* 0x000fc400078efe30 */
[----:B------:R-:W-:Y:S02]  /*1020*/  LOP3.LUT R33, R49, 0x70, R48, 0xfe, !PT ;  /* 0x0000007031217812 */ /* 0x000fe400078efe30 */
[----:B------:R-:W-:Y:S01]  /*1030*/  LOP3.LUT R35, R49, 0x80, R48, 0xfe, !PT ;  /* 0x0000008031237812 */ /* 0x000fe200078efe30 */
[----:B------:R-:W-:Y:S01]  /*1040*/  STS [R36], R38 ;  /* 0x0000002624007388 */ /* 0x000fe20000000800 */
[----:B------:R-:W-:Y:S02]  /*1050*/  LOP3.LUT R37, R49, 0x90, R48, 0xfe, !PT ;  /* 0x0000009031257812 */ /* 0x000fe400078efe30 */
[----:B------:R-:W-:Y:S02]  /*1060*/  LOP3.LUT R39, R49, 0xa0, R48, 0xfe, !PT ;  /* 0x000000a031277812 */ /* 0x000fe400078efe30 */
[----:B------:R-:W-:Y:S02]  /*1070*/  LOP3.LUT R46, R49, 0xb0, R48, 0xfe, !PT ;  /* 0x000000b0312e7812 */ /* 0x000fe400078efe30 */
[----:B------:R-:W-:-:S02]  /*1080*/  LOP3.LUT R44, R49, 0xc0, R48, 0xfe, !PT ;  /* 0x000000c0312c7812 */ /* 0x000fc400078efe30 */
[----:B------:R-:W-:Y:S02]  /*1090*/  LOP3.LUT R45, R49, 0xd0, R48, 0xfe, !PT ;  /* 0x000000d0312d7812 */ /* 0x000fe400078efe30 */
[----:B------:R-:W-:Y:S02]  /*10a0*/  LOP3.LUT R47, R49, 0xe0, R48, 0xfe, !PT ;  /* 0x000000e0312f7812 */ /* 0x000fe400078efe30 */
[----:B------:R-:W-:Y:S01]  /*10b0*/  LOP3.LUT R49, R49, 0xf0, R48, 0xfe, !PT ;  /* 0x000000f031317812 */ /* 0x000fe200078efe30 */
[--C-:B------:R-:W-:Y:S01]  /*10c0*/  IMAD R41, R41, 0x19, R56.reuse ;  /* 0x0000001929297824 */ /* 0x100fe200078e0238 */
[----:B------:R-:W-:Y:S01]  /*10d0*/  ISETP.GE.AND P4, PT, R56, 0x19, PT ;  /* 0x000000193800780c */ /* 0x000fe20003f86270 */
[--C-:B------:R-:W-:Y:S02]  /*10e0*/  IMAD R43, R43, 0x19, R56.reuse ;  /* 0x000000192b2b7824 */ /* 0x100fe400078e0238 */
[--C-:B------:R-:W-:Y:S02]  /*10f0*/  IMAD R3, R3, 0x19, R56.reuse ;  /* 0x0000001903037824 */ /* 0x100fe400078e0238 */
[----:B------:R-:W-:-:S02]  /*1100*/  IMAD R25, R25, 0x19, R56 ;  /* 0x0000001919197824 */ /* 0x000fc400078e0238 */
[--C-:B------:R-:W-:Y:S02]  /*1110*/  IMAD R27, R27, 0x19, R56.reuse ;  /* 0x000000191b1b7824 */ /* 0x100fe400078e0238 */
[--C-:B------:R-:W-:Y:S02]  /*1120*/  IMAD R29, R29, 0x19, R56.reuse ;  /* 0x000000191d1d7824 */ /* 0x100fe400078e0238 */
[--C-:B------:R-:W-:Y:S02]  /*1130*/  IMAD R31, R31, 0x19, R56.reuse ;  /* 0x000000191f1f7824 */ /* 0x100fe400078e0238 */
        /* <DEDUP_REMOVED lines=9> */
[----:B------:R-:W4:Y:S01]  /*11d0*/  LDC.64 R48, c[0x0][0x228] ;  /* 0x00008a00ff307b82 */ /* 0x000f220000000a00 */
[----:B------:R-:W-:Y:S01]  /*11e0*/  LEA R20, R20, UR4, 0x2 ;  /* 0x0000000414147c11 */ /* 0x000fe2000f8e10ff */
[----:B0-----:R-:W-:Y:S01]  /*11f0*/  FMUL R58, R58, R23 ;  /* 0x000000173a3a7220 */ /* 0x001fe20000400000 */
[----:B-1----:R-:W-:Y:S01]  /*1200*/  FMUL R60, R60, R21 ;  /* 0x000000153c3c7220 */ /* 0x002fe20000400000 */
[----:B--2---:R-:W-:-:S04]  /*1210*/  FMUL R65, R65, R22 ;  /* 0x0000001641417220 */ /* 0x004fc80000400000 */
[----:B------:R-:W-:Y:S01]  /*1220*/  BAR.SYNC.DEFER_BLOCKING 0x0 ;  /* 0x0000000000007b1d */ /* 0x000fe20000010000 */
[----:B------:R-:W-:Y:S01]  /*1230*/  FMUL R63, R63, R40 ;  /* 0x000000283f3f7220 */ /* 0x000fe20000400000 */
[----:B------:R-:W-:Y:S01]  /*1240*/  FMUL R61, R61, R42 ;  /* 0x0000002a3d3d7220 */ /* 0x000fe20000400000 */
[----:B---3--:R-:W-:Y:S01]  /*1250*/  FMUL R54, R54, R2 ;  /* 0x0000000236367220 */ /* 0x008fe20000400000 */
[----:B------:R-:W-:Y:S02]  /*1260*/  FMUL R53, R53, R68 ;  /* 0x0000004435357220 */ /* 0x000fe40000400000 */
[----:B------:R-:W0:Y:S01]  /*1270*/  LDS.128 R20, [R20] ;  /* 0x0000000014147984 */ /* 0x000e220000000c00 */
[----:B----4-:R-:W-:-:S04]  /*1280*/  IMAD.WIDE R40, R41, 0x4, R48 ;  /* 0x0000000429287825 */ /* 0x010fc800078e0230 */
[--C-:B------:R-:W-:Y:S01]  /*1290*/  IMAD.WIDE R42, R43, 0x4, R48.reuse ;  /* 0x000000042b2a7825 */ /* 0x100fe200078e0230 */
[----:B------:R-:W-:Y:S03]  /*12a0*/  @!P4 STG.E desc[UR6][R40.64], R58 ;  /* 0x0000003a2800c986 */ /* 0x000fe6000c101906 */
[--C-:B------:R-:W-:Y:S01]  /*12b0*/  IMAD.WIDE R2, R3, 0x4, R48.reuse ;  /* 0x0000000403027825 */ /* 0x100fe200078e0230 */
[----:B------:R-:W-:Y:S04]  /*12c0*/  @!P4 STG.E desc[UR6][R42.64], R60 ;  /* 0x0000003c2a00c986 */ /* 0x000fe8000c101906 */
[----:B------:R1:W-:Y:S01]  /*12d0*/  @!P4 STG.E desc[UR6][R2.64], R53 ;  /* 0x000000350200c986 */ /* 0x0003e2000c101906 */
[----:B------:R-:W-:Y:S01]  /*12e0*/  FMUL R77, R77, R24 ;  /* 0x000000184d4d7220 */ /* 0x000fe20000400000 */
[----:B-1----:R-:W1:Y:S01]  /*12f0*/  LDC.64 R2, c[0x0][0x230] ;  /* 0x00008c00ff027b82 */ /* 0x002e620000000a00 */
[----:B------:R-:W-:Y:S01]  /*1300*/  FMUL R55, R55, R66 ;  /* 0x0000004237377220 */ /* 0x000fe20000400000 */
[----:B------:R-:W-:Y:S01]  /*1310*/  FMUL R75, R75, R26 ;  /* 0x0000001a4b4b7220 */ /* 0x000fe20000400000 */
[----:B------:R-:W-:-:S04]  /*1320*/  IMAD.WIDE R24, R25, 0x4, R48 ;  /* 0x0000000419187825 */ /* 0x000fc800078e0230 */
[----:B------:R-:W-:Y:S01]  /*1330*/  FMUL R57, R57, R64 ;  /* 0x0000004039397220 */ /* 0x000fe20000400000 */
[----:B------:R-:W-:Y:S01]  /*1340*/  FMUL R73, R73, R28 ;  /* 0x0000001c49497220 */ /* 0x000fe20000400000 */
[----:B------:R-:W-:Y:S01]  /*1350*/  FMUL R59, R59, R62 ;  /* 0x0000003e3b3b7220 */ /* 0x000fe20000400000 */
[----:B------:R-:W-:-:S04]  /*1360*/  IMAD.WIDE R26, R27, 0x4, R48 ;  /* 0x000000041b1a7825 */ /* 0x000fc800078e0230 */
[----:B------:R-:W-:Y:S01]  /*1370*/  FMUL R71, R71, R30 ;  /* 0x0000001e47477220 */ /* 0x000fe20000400000 */
[----:B------:R-:W-:Y:S01]  /*1380*/  FMUL R69, R69, R32 ;  /* 0x0000002045457220 */ /* 0x000fe20000400000 */
[----:B------:R-:W-:-:S04]  /*1390*/  IMAD.WIDE R28, R29, 0x4, R48 ;  /* 0x000000041d1c7825 */ /* 0x000fc800078e0230 */
[----:B------:R-:W-:Y:S01]  /*13a0*/  FMUL R67, R67, R34 ;  /* 0x0000002243437220 */ /* 0x000fe20000400000 */
[----:B------:R2:W-:Y:S01]  /*13b0*/  @!P4 STG.E desc[UR6][R24.64], R55 ;  /* 0x000000371800c986 */ /* 0x0005e2000c101906 */
[----:B------:R-:W-:-:S03]  /*13c0*/  IMAD.WIDE R30, R31, 0x4, R48 ;  /* 0x000000041f1e7825 */ /* 0x000fc600078e0230 */
[----:B------:R-:W-:Y:S01]  /*13d0*/  @!P4 STG.E desc[UR6][R26.64], R57 ;  /* 0x000000391a00c986 */ /* 0x000fe2000c101906 */
[----:B------:R-:W-:-:S03]  /*13e0*/  IMAD.WIDE R32, R33, 0x4, R48 ;  /* 0x0000000421207825 */ /* 0x000fc600078e0230 */
[----:B------:R3:W-:Y:S01]  /*13f0*/  @!P4 STG.E desc[UR6][R28.64], R59 ;  /* 0x0000003b1c00c986 */ /* 0x0007e2000c101906 */
[----:B------:R-:W-:-:S03]  /*1400*/  IMAD.WIDE R34, R35, 0x4, R48 ;  /* 0x0000000423227825 */ /* 0x000fc600078e0230 */
[----:B------:R4:W-:Y:S01]  /*1410*/  @!P4 STG.E desc[UR6][R30.64], R61 ;  /* 0x0000003d1e00c986 */ /* 0x0009e2000c101906 */
[----:B------:R-:W-:-:S03]  /*1420*/  IMAD.WIDE R36, R37, 0x4, R48 ;  /* 0x0000000425247825 */ /* 0x000fc600078e0230 */
[----:B------:R5:W-:Y:S01]  /*1430*/  @!P4 STG.E desc[UR6][R32.64], R63 ;  /* 0x0000003f2000c986 */ /* 0x000be2000c101906 */
[----:B------:R-:W-:-:S04]  /*1440*/  IMAD.WIDE R38, R39, 0x4, R48 ;  /* 0x0000000427267825 */ /* 0x000fc800078e0230 */
[----:B0-----:R-:W-:Y:S01]  /*1450*/  FMUL R16, R20, R16 ;  /* 0x0000001014107220 */ /* 0x001fe20000400000 */
[----:B------:R0:W-:Y:S01]  /*1460*/  @!P4 STG.E desc[UR6][R34.64], R65 ;  /* 0x000000412200c986 */ /* 0x0001e2000c101906 */
[----:B------:R-:W-:-:S04]  /*1470*/  IMAD.WIDE R40, R46, 0x4, R48 ;  /* 0x000000042e287825 */ /* 0x000fc800078e0230 */
[----:B--2---:R-:W-:Y:S01]  /*1480*/  FMUL R24, R20, R12 ;  /* 0x0000000c14187220 */ /* 0x004fe20000400000 */
[----:B------:R0:W-:Y:S01]  /*1490*/  @!P4 STG.E desc[UR6][R36.64], R67 ;  /* 0x000000432400c986 */ /* 0x0001e2000c101906 */
[----:B------:R-:W-:-:S04]  /*14a0*/  IMAD.WIDE R42, R44, 0x4, R48 ;  /* 0x000000042c2a7825 */ /* 0x000fc800078e0230 */
[----:B---3--:R-:W-:Y:S01]  /*14b0*/  FMUL R28, R20, R8 ;  /* 0x00000008141c7220 */ /* 0x008fe20000400000 */
[C---:B------:R-:W-:Y:S01]  /*14c0*/  FMUL R17, R21.reuse, R17 ;  /* 0x0000001115117220 */ /* 0x040fe20000400000 */
[----:B------:R-:W-:Y:S01]  /*14d0*/  FMUL R25, R21, R13 ;  /* 0x0000000d15197220 */ /* 0x000fe20000400000 */
[----:B------:R-:W-:-:S04]  /*14e0*/  IMAD.WIDE R44, R45, 0x4, R48 ;  /* 0x000000042d2c7825 */ /* 0x000fc800078e0230 */
[----:B------:R-:W-:Y:S01]  /*14f0*/  FMUL R29, R21, R9 ;  /* 0x00000009151d7220 */ /* 0x000fe20000400000 */
[----:B------:R0:W-:Y:S01]  /*1500*/  @!P4 STG.E desc[UR6][R38.64], R69 ;  /* 0x000000452600c986 */ /* 0x0001e2000c101906 */
        /* <DEDUP_REMOVED lines=9> */
[----:B-1----:R-:W-:-:S04]  /*15a0*/  IMAD.WIDE R4, R0, 0x4, R2 ;  /* 0x0000000400047825 */ /* 0x002fc800078e0202 */
[----:B------:R-:W-:Y:S01]  /*15b0*/  FMUL R27, R23, R15 ;  /* 0x0000000f171b7220 */ /* 0x000fe20000400000 */
[----:B------:R0:W-:Y:S01]  /*15c0*/  @!P4 STG.E desc[UR6][R44.64], R75 ;  /* 0x0000004b2c00c986 */ /* 0x0001e2000c101906 */
[----:B----4-:R-:W-:Y:S01]  /*15d0*/  FMUL R30, R22, R10 ;  /* 0x0000000a161e7220 */ /* 0x010fe20000400000 */
[----:B------:R-:W-:-:S04]  /*15e0*/  IMAD.WIDE R8, R50, 0x4, R2 ;  /* 0x0000000432087825 */ /* 0x000fc800078e0202 */
[----:B------:R-:W-:Y:S01]  /*15f0*/  FMUL R31, R23, R11 ;  /* 0x0000000b171f7220 */ /* 0x000fe20000400000 */
[----:B------:R0:W-:Y:S01]  /*1600*/  @!P4 STG.E desc[UR6][R46.64], R77 ;  /* 0x0000004d2e00c986 */ /* 0x0001e2000c101906 */
[----:B------:R-:W-:-:S03]  /*1610*/  IMAD.WIDE R12, R51, 0x4, R2 ;  /* 0x00000004330c7825 */ /* 0x000fc600078e0202 */
[----:B------:R0:W-:Y:S04]  /*1620*/  @!P4 STG.E desc[UR6][R48.64], R54 ;  /* 0x000000363000c986 */ /* 0x0001e8000c101906 */
[----:B------:R0:W-:Y:S04]  /*1630*/  @!P3 STG.E.128 desc[UR6][R4.64], R16 ;  /* 0x000000100400b986 */ /* 0x0001e8000c101d06 */
[----:B------:R0:W-:Y:S01]  /*1640*/  @!P2 STG.E.128 desc[UR6][R8.64], R24 ;  /* 0x000000180800a986 */ /* 0x0001e2000c101d06 */
[----:B------:R-:W-:-:S03]  /*1650*/  FMUL R22, R22, R6 ;  /* 0x0000000616167220 */ /* 0x000fc60000400000 */
[----:B------:R0:W-:Y:S01]  /*1660*/  @!P1 STG.E.128 desc[UR6][R12.64], R28 ;  /* 0x0000001c0c009986 */ /* 0x0001e2000c101d06 */
[----:B------:R-:W-:Y:S01]  /*1670*/  FMUL R23, R23, R7 ;  /* 0x0000000717177220 */ /* 0x000fe20000400000 */
[----:B------:R-:W-:Y:S01]  /*1680*/  IMAD.WIDE R2, R52, 0x4, R2 ;  /* 0x0000000434027825 */ /* 0x000fe200078e0202 */
[----:B0----5:R-:W-:Y:S06]  /*1690*/  @P0 EXIT ;  /* 0x000000000000094d */ /* 0x021fec0003800000 */
[----:B------:R-:W-:Y:S01]  /*16a0*/  STG.E.128 desc[UR6][R2.64], R20 ;  /* 0x0000001402007986 */ /* 0x000fe2000c101d06 */
[----:B------:R-:W-:Y:S05]  /*16b0*/  EXIT ;  /* 0x000000000000794d */ /* 0x000fea0003800000 */
.L_x_0:
[----:B------:R-:W-:-:S00]  /*16c0*/  BRA `(.L_x_0) ;  /* 0xfffffffc00fc7947 */ /* 0x000fc0000383ffff */
[----:B------:R-:W-:-:S00]  /*16d0*/  NOP ;  /* 0x0000000000007918 */ /* 0x000fc00000000000 */
        /* <DEDUP_REMOVED lines=10> */
.L_x_1:


//--------------------- .nv.shared.triton_poi_fused__weight_norm_interface_convolution_15 --------------------------
	.section	.nv.shared.triton_poi_fused__weight_norm_interface_convolution_15,"aw",@nobits
	.sectionflags	@""
	.align	16
	.zero		1024


//--------------------- .nv.constant0.triton_poi_fused__weight_norm_interface_convolution_15 --------------------------
	.section	.nv.constant0.triton_poi_fused__weight_norm_interface_convolution_15,"a",@progbits
	.sectionflags	@""
	.align	4
.nv.constant0.triton_poi_fused__weight_norm_interface_convolution_15:
	.zero		576
